	.headerflags	@"EF_CUDA_TEXMODE_UNIFIED EF_CUDA_64BIT_ADDRESS EF_CUDA_ACCELERATORS EF_CUDA_SM90 EF_CUDA_VIRTUAL_SM(EF_CUDA_SM90)"
	.elftype	@"ET_EXEC"


//--------------------- .nv.info                  --------------------------
	.section	.nv.info,"",@"SHT_CUDA_INFO"
	.align	4


	//----- nvinfo : EIATTR_REGCOUNT
	.align		4
        /*0000*/ 	.byte	0x04, 0x2f
        /*0002*/ 	.short	(.L_3 - .L_2)
	.align		4
.L_2:
        /*0004*/ 	.word	index@(triton_poi_fused__native_batch_norm_legit_no_training__prelu_kernel_cat_25)
        /*0008*/ 	.word	0x0000001a


	//----- nvinfo : EIATTR_MIN_STACK_SIZE
	.align		4
.L_3:
        /*000c*/ 	.byte	0x04, 0x12
        /*000e*/ 	.short	(.L_5 - .L_4)
	.align		4
.L_4:
        /*0010*/ 	.word	index@(triton_poi_fused__native_batch_norm_legit_no_training__prelu_kernel_cat_25)
        /*0014*/ 	.word	0x00000000


	//----- nvinfo : EIATTR_FRAME_SIZE
	.align		4
.L_5:
        /*0018*/ 	.byte	0x04, 0x11
        /*001a*/ 	.short	(.L_7 - .L_6)
	.align		4
.L_6:
        /*001c*/ 	.word	index@(triton_poi_fused__native_batch_norm_legit_no_training__prelu_kernel_cat_25)
        /*0020*/ 	.word	0x00000000


	//----- nvinfo : EIATTR_MIN_STACK_SIZE
	.align		4
.L_7:
        /*0024*/ 	.byte	0x04, 0x12
        /*0026*/ 	.short	(.L_9 - .L_8)
	.align		4
.L_8:
        /*0028*/ 	.word	index@(triton_poi_fused__native_batch_norm_legit_no_training__prelu_kernel_cat_25)
        /*002c*/ 	.word	0x00000000
.L_9:


//--------------------- .nv.info.triton_poi_fused__native_batch_norm_legit_no_training__prelu_kernel_cat_25 --------------------------
	.section	.nv.info.triton_poi_fused__native_batch_norm_legit_no_training__prelu_kernel_cat_25,"",@"SHT_CUDA_INFO"
	.sectionflags	@""
	.align	4


	//----- nvinfo : EIATTR_CUDA_API_VERSION
	.align		4
        /*0000*/ 	.byte	0x04, 0x37
        /*0002*/ 	.short	(.L_11 - .L_10)
.L_10:
        /*0004*/ 	.word	0x0000007c


	//----- nvinfo : EIATTR_KPARAM_INFO
	.align		4
.L_11:
        /*0008*/ 	.byte	0x04, 0x17
        /*000a*/ 	.short	(.L_13 - .L_12)
.L_12:
        /*000c*/ 	.word	0x00000000
        /*0010*/ 	.short	0x0009
        /*0012*/ 	.short	0x0048
        /*0014*/ 	.byte	0x00, 0xf0, 0x11, 0x00


	//----- nvinfo : EIATTR_KPARAM_INFO
	.align		4
.L_13:
        /*0018*/ 	.byte	0x04, 0x17
        /*001a*/ 	.short	(.L_15 - .L_14)
.L_14:
        /*001c*/ 	.word	0x00000000
        /*0020*/ 	.short	0x0008
        /*0022*/ 	.short	0x0040
        /*0024*/ 	.byte	0x00, 0xf4, 0x21, 0x00


	//----- nvinfo : EIATTR_KPARAM_INFO
	.align		4
.L_15:
        /*0028*/ 	.byte	0x04, 0x17
        /*002a*/ 	.short	(.L_17 - .L_16)
.L_16:
        /*002c*/ 	.word	0x00000000
        /*0030*/ 	.short	0x0007
        /*0032*/ 	.short	0x0038
        /*0034*/ 	.byte	0x00, 0xf4, 0x21, 0x00


	//----- nvinfo : EIATTR_KPARAM_INFO
	.align		4
.L_17:
        /*0038*/ 	.byte	0x04, 0x17
        /*003a*/ 	.short	(.L_19 - .L_18)
.L_18:
        /*003c*/ 	.word	0x00000000
        /*0040*/ 	.short	0x0006
        /*0042*/ 	.short	0x0030
        /*0044*/ 	.byte	0x00, 0xf4, 0x21, 0x00


	//----- nvinfo : EIATTR_KPARAM_INFO
	.align		4
.L_19:
        /*0048*/ 	.byte	0x04, 0x17
        /*004a*/ 	.short	(.L_21 - .L_20)
.L_20:
        /*004c*/ 	.word	0x00000000
        /*0050*/ 	.short	0x0005
        /*0052*/ 	.short	0x0028
        /*0054*/ 	.byte	0x00, 0xf4, 0x21, 0x00


	//----- nvinfo : EIATTR_KPARAM_INFO
	.align		4
.L_21:
        /*0058*/ 	.byte	0x04, 0x17
        /*005a*/ 	.short	(.L_23 - .L_22)
.L_22:
        /*005c*/ 	.word	0x00000000
        /*0060*/ 	.short	0x0004
        /*0062*/ 	.short	0x0020
        /*0064*/ 	.byte	0x00, 0xf4, 0x21, 0x00


	//----- nvinfo : EIATTR_KPARAM_INFO
	.align		4
.L_23:
        /*0068*/ 	.byte	0x04, 0x17
        /*006a*/ 	.short	(.L_25 - .L_24)
.L_24:
        /*006c*/ 	.word	0x00000000
        /*0070*/ 	.short	0x0003
        /*0072*/ 	.short	0x0018
        /*0074*/ 	.byte	0x00, 0xf4, 0x21, 0x00


	//----- nvinfo : EIATTR_KPARAM_INFO
	.align		4
.L_25:
        /*0078*/ 	.byte	0x04, 0x17
        /*007a*/ 	.short	(.L_27 - .L_26)
.L_26:
        /*007c*/ 	.word	0x00000000
        /*0080*/ 	.short	0x0002
        /*0082*/ 	.short	0x0010
        /*0084*/ 	.byte	0x00, 0xf4, 0x21, 0x00


	//----- nvinfo : EIATTR_KPARAM_INFO
	.align		4
.L_27:
        /*0088*/ 	.byte	0x04, 0x17
        /*008a*/ 	.short	(.L_29 - .L_28)
.L_28:
        /*008c*/ 	.word	0x00000000
        /*0090*/ 	.short	0x0001
        /*0092*/ 	.short	0x0008
        /*0094*/ 	.byte	0x00, 0xf4, 0x21, 0x00


	//----- nvinfo : EIATTR_KPARAM_INFO
	.align		4
.L_29:
        /*0098*/ 	.byte	0x04, 0x17
        /*009a*/ 	.short	(.L_31 - .L_30)
.L_30:
        /*009c*/ 	.word	0x00000000
        /*00a0*/ 	.short	0x0000
        /*00a2*/ 	.short	0x0000
        /*00a4*/ 	.byte	0x00, 0xf4, 0x21, 0x00


	//----- nvinfo : EIATTR_SPARSE_MMA_MASK
	.align		4
.L_31:
        /*00a8*/ 	.byte	0x03, 0x50
        /*00aa*/ 	.short	0x0000


	//----- nvinfo : EIATTR_MAXREG_COUNT
	.align		4
        /*00ac*/ 	.byte	0x03, 0x1b
        /*00ae*/ 	.short	0x00ff


	//----- nvinfo : EIATTR_EXIT_INSTR_OFFSETS
	.align		4
        /*00b0*/ 	.byte	0x04, 0x1c
        /*00b2*/ 	.short	(.L_33 - .L_32)


	//   ....[0]....
.L_32:
        /*00b4*/ 	.word	0x000004f0


	//----- nvinfo : EIATTR_REQNTID
	.align		4
.L_33:
        /*00b8*/ 	.byte	0x04, 0x10
        /*00ba*/ 	.short	(.L_35 - .L_34)
.L_34:
        /*00bc*/ 	.word	0x00000080
        /*00c0*/ 	.word	0x00000001
        /*00c4*/ 	.word	0x00000001


	//----- nvinfo : EIATTR_CBANK_PARAM_SIZE
	.align		4
.L_35:
        /*00c8*/ 	.byte	0x03, 0x19
        /*00ca*/ 	.short	0x004c


	//----- nvinfo : EIATTR_PARAM_CBANK
	.align		4
        /*00cc*/ 	.byte	0x04, 0x0a
        /*00ce*/ 	.short	(.L_37 - .L_36)
	.align		4
.L_36:
        /*00d0*/ 	.word	index@(.nv.constant0.triton_poi_fused__native_batch_norm_legit_no_training__prelu_kernel_cat_25)
        /*00d4*/ 	.short	0x0210
        /*00d6*/ 	.short	0x004c


	//----- nvinfo : EIATTR_SW_WAR
	.align		4
.L_37:
        /*00d8*/ 	.byte	0x04, 0x36
        /*00da*/ 	.short	(.L_39 - .L_38)
.L_38:
        /*00dc*/ 	.word	0x00000008
.L_39:


//--------------------- .nv.callgraph             --------------------------
	.section	.nv.callgraph,"",@"SHT_CUDA_CALLGRAPH"
	.align	4
	.sectionentsize	8
	.align		4
        /*0000*/ 	.word	0x00000000
	.align		4
        /*0004*/ 	.word	0xffffffff
	.align		4
        /*0008*/ 	.word	0x00000000
	.align		4
        /*000c*/ 	.word	0xfffffffe
	.align		4
        /*0010*/ 	.word	0x00000000
	.align		4
        /*0014*/ 	.word	0xfffffffd
	.align		4
        /*0018*/ 	.word	0x00000000
	.align		4
        /*001c*/ 	.word	0xfffffffc


//--------------------- .nv.constant4             --------------------------
	.section	.nv.constant4,"a",@progbits
	.align	8
	.align		8
.nv.constant4:
        /*0000*/ 	.dword	_$_str
	.align		8
        /*0008*/ 	.dword	_$_str_$_2


//--------------------- .text.triton_poi_fused__native_batch_norm_legit_no_training__prelu_kernel_cat_25 --------------------------
	.section	.text.triton_poi_fused__native_batch_norm_legit_no_training__prelu_kernel_cat_25,"ax",@progbits
	.align	128
        .global         triton_poi_fused__native_batch_norm_legit_no_training__prelu_kernel_cat_25
        .type           triton_poi_fused__native_batch_norm_legit_no_training__prelu_kernel_cat_25,@function
        .size           triton_poi_fused__native_batch_norm_legit_no_training__prelu_kernel_cat_25,(.L_x_1 - triton_poi_fused__native_batch_norm_legit_no_training__prelu_kernel_cat_25)
        .other          triton_poi_fused__native_batch_norm_legit_no_training__prelu_kernel_cat_25,@"STO_CUDA_ENTRY STV_DEFAULT"
triton_poi_fused__native_batch_norm_legit_no_training__prelu_kernel_cat_25:
.text.triton_poi_fused__native_batch_norm_legit_no_training__prelu_kernel_cat_25:
[----:B------:R-:W-:Y:S01]  /*0000*/  LDC R1, c[0x0][0x28] ;  /* 0x00000a00ff017b82 */ /* 0x000fe20000000800 */
[----:B------:R-:W1:Y:S07]  /*0010*/  S2R R0, SR_TID.X ;  /* 0x0000000000007919 */ /* 0x000e6e0000002100 */
[----:B------:R-:W2:Y:S01]  /*0020*/  LDC.64 R4, c[0x0][0x230] ;  /* 0x00008c00ff047b82 */ /* 0x000ea20000000a00 */
[----:B------:R-:W-:Y:S01]  /*0030*/  ULDC.64 UR4, c[0x0][0x208] ;  /* 0x0000820000047ab9 */ /* 0x000fe20000000a00 */
[----:B------:R-:W3:Y:S06]  /*0040*/  S2R R3, SR_CTAID.X ;  /* 0x0000000000037919 */ /* 0x000eec0000002500 */
[----:B------:R-:W4:Y:S08]  /*0050*/  LDC.64 R18, c[0x0][0x218] ;  /* 0x00008600ff127b82 */ /* 0x000f300000000a00 */
[----:B------:R-:W5:Y:S08]  /*0060*/  LDC.64 R20, c[0x0][0x220] ;  /* 0x00008800ff147b82 */ /* 0x000f700000000a00 */
[----:B------:R-:W4:Y:S01]  /*0070*/  LDC.64 R8, c[0x0][0x228] ;  /* 0x00008a00ff087b82 */ /* 0x000f220000000a00 */
[----:B-1----:R-:W-:-:S07]  /*0080*/  SHF.L.U32 R0, R0, 0x1, RZ ;  /* 0x0000000100007819 */ /* 0x002fce00000006ff */
[----:B------:R-:W1:Y:S01]  /*0090*/  LDC.64 R14, c[0x0][0x238] ;  /* 0x00008e00ff0e7b82 */ /* 0x000e620000000a00 */
[----:B------:R-:W-:-:S04]  /*00a0*/  LOP3.LUT R0, R0, 0xfe, RZ, 0xc0, !PT ;  /* 0x000000fe00007812 */ /* 0x000fc800078ec0ff */
[----:B---3--:R-:W-:-:S03]  /*00b0*/  LEA R0, R3, R0, 0x8 ;  /* 0x0000000003007211 */ /* 0x008fc600078e40ff */
[----:B------:R-:W3:Y:S01]  /*00c0*/  LDC.64 R12, c[0x0][0x240] ;  /* 0x00009000ff0c7b82 */ /* 0x000ee20000000a00 */
[----:B------:R-:W-:-:S04]  /*00d0*/  SHF.R.S32.HI R3, RZ, 0x1f, R0 ;  /* 0x0000001fff037819 */ /* 0x000fc80000011400 */
[----:B------:R-:W-:-:S03]  /*00e0*/  LEA.HI R3, R3, R0, RZ, 0x8 ;  /* 0x0000000003037211 */ /* 0x000fc600078f40ff */
[----:B------:R-:W3:Y:S01]  /*00f0*/  LDC.64 R22, c[0x0][0x248] ;  /* 0x00009200ff167b82 */ /* 0x000ee20000000a00 */
[----:B------:R-:W-:-:S04]  /*0100*/  LOP3.LUT R7, R3, 0xffffff00, RZ, 0xc0, !PT ;  /* 0xffffff0003077812 */ /* 0x000fc800078ec0ff */
[----:B------:R-:W-:-:S05]  /*0110*/  IADD3 R10, R0, -R7, RZ ;  /* 0x80000007000a7210 */ /* 0x000fca0007ffe0ff */
[----:B--2---:R-:W-:-:S06]  /*0120*/  IMAD.WIDE R4, R10, 0x4, R4 ;  /* 0x000000040a047825 */ /* 0x004fcc00078e0204 */
[----:B------:R-:W2:Y:S01]  /*0130*/  LDG.E.EL.64 R4, desc[UR4][R4.64] ;  /* 0x0000000404047981 */ /* 0x000ea2000c2e1b00 */
[----:B------:R-:W-:Y:S02]  /*0140*/  SHF.R.S32.HI R3, RZ, 0x8, R3 ;  /* 0x00000008ff037819 */ /* 0x000fe40000011403 */
[----:B------:R-:W-:Y:S02]  /*0150*/  CS2R R6, SRZ ;  /* 0x0000000000067805 */ /* 0x000fe4000001ff00 */
[C---:B------:R-:W-:Y:S02]  /*0160*/  ISETP.GE.AND P3, PT, R10.reuse, 0x80, PT ;  /* 0x000000800a00780c */ /* 0x040fe40003f66270 */
[----:B------:R-:W-:Y:S02]  /*0170*/  ISETP.GT.AND P0, PT, R10, 0x7f, PT ;  /* 0x0000007f0a00780c */ /* 0x000fe40003f04270 */
[----:B------:R-:W-:-:S05]  /*0180*/  LEA R3, R3, R10, 0x7 ;  /* 0x0000000a03037211 */ /* 0x000fca00078e38ff */
[----:B----4-:R-:W-:-:S04]  /*0190*/  IMAD.WIDE R18, R3, 0x4, R18 ;  /* 0x0000000403127825 */ /* 0x010fc800078e0212 */
[----:B-----5:R-:W-:Y:S01]  /*01a0*/  IMAD.WIDE R20, R3, 0x4, R20 ;  /* 0x0000000403147825 */ /* 0x020fe200078e0214 */
[----:B------:R-:W-:Y:S01]  /*01b0*/  CS2R R2, SRZ ;  /* 0x0000000000027805 */ /* 0x000fe2000001ff00 */
[----:B------:R4:W5:Y:S02]  /*01c0*/  @!P3 LDG.E.EL.64 R6, desc[UR4][R18.64] ;  /* 0x000000041206b981 */ /* 0x000964000c2e1b00 */
[----:B0-----:R-:W-:-:S03]  /*01d0*/  IMAD.WIDE R8, R10, 0x4, R8 ;  /* 0x000000040a087825 */ /* 0x001fc600078e0208 */
[----:B------:R-:W5:Y:S04]  /*01e0*/  @P0 LDG.E.EL.64 R2, desc[UR4][R20.64+-0x200] ;  /* 0xfffe000414020981 */ /* 0x000f68000c2e1b00 */
[----:B------:R-:W5:Y:S01]  /*01f0*/  LDG.E.EL.64 R8, desc[UR4][R8.64] ;  /* 0x0000000408087981 */ /* 0x000f62000c2e1b00 */
[----:B-1----:R-:W-:-:S04]  /*0200*/  IMAD.WIDE R16, R10, 0x4, R14 ;  /* 0x000000040a107825 */ /* 0x002fc800078e020e */
[C---:B---3--:R-:W-:Y:S02]  /*0210*/  IMAD.WIDE R14, R10.reuse, 0x4, R12 ;  /* 0x000000040a0e7825 */ /* 0x048fe400078e020c */
[----:B------:R0:W3:Y:S04]  /*0220*/  LDG.E.EL.64 R12, desc[UR4][R16.64] ;  /* 0x00000004100c7981 */ /* 0x0000e8000c2e1b00 */
[----:B------:R-:W3:Y:S01]  /*0230*/  LDG.E.EL.64 R14, desc[UR4][R14.64] ;  /* 0x000000040e0e7981 */ /* 0x000ee2000c2e1b00 */
[----:B------:R-:W-:-:S06]  /*0240*/  IMAD.WIDE R10, R10, 0x4, R22 ;  /* 0x000000040a0a7825 */ /* 0x000fcc00078e0216 */
[----:B------:R-:W3:Y:S01]  /*0250*/  LDG.E.EL.64 R10, desc[UR4][R10.64] ;  /* 0x000000040a0a7981 */ /* 0x000ee2000c2e1b00 */
[----:B--2---:R-:W-:Y:S01]  /*0260*/  FADD R4, R4, 9.9999997473787516356e-06 ;  /* 0x3727c5ac04047421 */ /* 0x004fe20000000000 */
[----:B------:R-:W-:-:S03]  /*0270*/  FADD R5, R5, 9.9999997473787516356e-06 ;  /* 0x3727c5ac05057421 */ /* 0x000fc60000000000 */
[----:B----4-:R1:W2:Y:S08]  /*0280*/  MUFU.SQRT R18, R4 ;  /* 0x0000000400127308 */ /* 0x0102b00000002000 */
[----:B------:R4:W0:Y:S01]  /*0290*/  MUFU.SQRT R19, R5 ;  /* 0x0000000500137308 */ /* 0x0008220000002000 */
[----:B-1----:R-:W-:Y:S01]  /*02a0*/  HFMA2.MMA R4, -RZ, RZ, 1.625, 0 ;  /* 0x3e800000ff047435 */ /* 0x002fe200000001ff */
[----:B-----5:R-:W-:-:S02]  /*02b0*/  SEL R6, R6, RZ, !P3 ;  /* 0x000000ff06067207 */ /* 0x020fc40005800000 */
[C---:B--2---:R-:W-:Y:S02]  /*02c0*/  FSETP.GT.AND P1, PT, R18.reuse, 8.50705917302346158658e+37, PT ;  /* 0x7e8000001200780b */ /* 0x044fe40003f24000 */
[----:B------:R-:W-:-:S05]  /*02d0*/  FSETP.GEU.AND P4, PT, R18, 1.175494350822287508e-38, PT ;  /* 0x008000001200780b */ /* 0x000fca0003f8e000 */
[C---:B----4-:R-:W-:Y:S02]  /*02e0*/  FSEL R5, R4.reuse, 1, P1 ;  /* 0x3f80000004057808 */ /* 0x050fe40000800000 */
[----:B------:R-:W-:Y:S02]  /*02f0*/  SEL R7, R7, RZ, !P3 ;  /* 0x000000ff07077207 */ /* 0x000fe40005800000 */
[C---:B0-----:R-:W-:Y:S02]  /*0300*/  FSETP.GT.AND P2, PT, R19.reuse, 8.50705917302346158658e+37, PT ;  /* 0x7e8000001300780b */ /* 0x041fe40003f44000 */
[----:B------:R-:W-:Y:S02]  /*0310*/  FSETP.GEU.AND P5, PT, R19, 1.175494350822287508e-38, PT ;  /* 0x008000001300780b */ /* 0x000fe40003fae000 */
[----:B------:R-:W-:Y:S01]  /*0320*/  FSEL R4, R4, 1, P2 ;  /* 0x3f80000004047808 */ /* 0x000fe20001000000 */
[----:B------:R-:W-:Y:S01]  /*0330*/  @P1 FMUL R18, R18, 0.25 ;  /* 0x3e80000012121820 */ /* 0x000fe20000400000 */
[----:B------:R-:W-:Y:S01]  /*0340*/  @P3 SEL R6, R2, RZ, P0 ;  /* 0x000000ff02063207 */ /* 0x000fe20000000000 */
[----:B------:R-:W-:Y:S01]  /*0350*/  @!P4 FMUL R5, R5, 16777216 ;  /* 0x4b8000000505c820 */ /* 0x000fe20000400000 */
[----:B------:R-:W-:Y:S01]  /*0360*/  @P3 SEL R7, R3, RZ, P0 ;  /* 0x000000ff03073207 */ /* 0x000fe20000000000 */
[----:B------:R-:W-:Y:S01]  /*0370*/  @!P4 FMUL R18, R18, 16777216 ;  /* 0x4b8000001212c820 */ /* 0x000fe20000400000 */
[----:B------:R-:W0:Y:S01]  /*0380*/  LDC.64 R2, c[0x0][0x250] ;  /* 0x00009400ff027b82 */ /* 0x000e220000000a00 */
[----:B------:R-:W-:-:S02]  /*0390*/  FADD R8, -R8, R6 ;  /* 0x0000000608087221 */ /* 0x000fc40000000100 */
[----:B------:R-:W-:Y:S01]  /*03a0*/  @P2 FMUL R19, R19, 0.25 ;  /* 0x3e80000013132820 */ /* 0x000fe20000400000 */
[----:B------:R-:W-:Y:S01]  /*03b0*/  FADD R9, -R9, R7 ;  /* 0x0000000709097221 */ /* 0x000fe20000000100 */
[----:B------:R-:W1:Y:S01]  /*03c0*/  MUFU.RCP R18, R18 ;  /* 0x0000001200127308 */ /* 0x000e620000001000 */
[----:B------:R-:W-:Y:S01]  /*03d0*/  @!P5 FMUL R4, R4, 16777216 ;  /* 0x4b8000000404d820 */ /* 0x000fe20000400000 */
[----:B------:R-:W-:-:S06]  /*03e0*/  @!P5 FMUL R19, R19, 16777216 ;  /* 0x4b8000001313d820 */ /* 0x000fcc0000400000 */
[----:B------:R-:W2:Y:S01]  /*03f0*/  MUFU.RCP R19, R19 ;  /* 0x0000001300137308 */ /* 0x000ea20000001000 */
[----:B-1----:R-:W-:-:S04]  /*0400*/  FMUL R5, R18, R5 ;  /* 0x0000000512057220 */ /* 0x002fc80000400000 */
[----:B------:R-:W-:Y:S01]  /*0410*/  FMUL R17, R8, R5 ;  /* 0x0000000508117220 */ /* 0x000fe20000400000 */
[----:B0-----:R-:W-:-:S04]  /*0420*/  IMAD.WIDE R2, R0, 0x4, R2 ;  /* 0x0000000400027825 */ /* 0x001fc800078e0202 */
[----:B--2---:R-:W-:Y:S01]  /*0430*/  FMUL R4, R19, R4 ;  /* 0x0000000413047220 */ /* 0x004fe20000400000 */
[----:B---3--:R-:W-:Y:S01]  /*0440*/  FFMA R12, R12, R17, R14 ;  /* 0x000000110c0c7223 */ /* 0x008fe2000000000e */
[----:B------:R-:W-:Y:S02]  /*0450*/  STG.E.64 desc[UR4][R2.64], R6 ;  /* 0x0000000602007986 */ /* 0x000fe4000c101b04 */
[----:B------:R-:W-:Y:S02]  /*0460*/  FMUL R8, R9, R4 ;  /* 0x0000000409087220 */ /* 0x000fe40000400000 */
[----:B------:R-:W0:Y:S01]  /*0470*/  LDC.64 R4, c[0x0][0x210] ;  /* 0x00008400ff047b82 */ /* 0x000e220000000a00 */
[----:B------:R-:W-:Y:S01]  /*0480*/  FSETP.GT.AND P0, PT, R12, RZ, PT ;  /* 0x000000ff0c00720b */ /* 0x000fe20003f04000 */
[----:B------:R-:W-:-:S05]  /*0490*/  FFMA R13, R13, R8, R15 ;  /* 0x000000080d0d7223 */ /* 0x000fca000000000f */
[----:B------:R-:W-:-:S07]  /*04a0*/  FSETP.GT.AND P1, PT, R13, RZ, PT ;  /* 0x000000ff0d00720b */ /* 0x000fce0003f24000 */
[----:B------:R-:W-:-:S06]  /*04b0*/  @!P0 FMUL R12, R10, R12 ;  /* 0x0000000c0a0c8220 */ /* 0x000fcc0000400000 */
[----:B------:R-:W-:Y:S01]  /*04c0*/  @!P1 FMUL R13, R11, R13 ;  /* 0x0000000d0b0d9220 */ /* 0x000fe20000400000 */
[----:B0-----:R-:W-:-:S05]  /*04d0*/  IMAD.WIDE R4, R0, 0x4, R4 ;  /* 0x0000000400047825 */ /* 0x001fca00078e0204 */
[----:B------:R-:W-:Y:S01]  /*04e0*/  STG.E.64 desc[UR4][R4.64], R12 ;  /* 0x0000000c04007986 */ /* 0x000fe2000c101b04 */
[----:B------:R-:W-:Y:S05]  /*04f0*/  EXIT ;  /* 0x000000000000794d */ /* 0x000fea0003800000 */
.L_x_0:
[----:B------:R-:W-:-:S00]  /*0500*/  BRA `(.L_x_0) ;  /* 0xfffffffc00fc7947 */ /* 0x000fc0000383ffff */
[----:B------:R-:W-:-:S00]  /*0510*/  NOP ;  /* 0x0000000000007918 */ /* 0x000fc00000000000 */
        /* <DEDUP_REMOVED lines=14> */
.L_x_1:


//--------------------- .nv.global.init           --------------------------
	.section	.nv.global.init,"aw",@progbits
.nv.global.init:
	.type		_$_str,@object
	.size		_$_str,(_$_str_$_2 - _$_str)
_$_str:
        /*0000*/ 	.byte	0x5f, 0x5f, 0x43, 0x55, 0x44, 0x41, 0x5f, 0x46, 0x54, 0x5a, 0x00
	.type		_$_str_$_2,@object
	.size		_$_str_$_2,(.L_1 - _$_str_$_2)
_$_str_$_2:
        /*000b*/ 	.byte	0x5f, 0x5f, 0x43, 0x55, 0x44, 0x41, 0x5f, 0x50, 0x52, 0x45, 0x43, 0x5f, 0x53, 0x51, 0x52, 0x54
        /*001b*/ 	.byte	0x00
.L_1:


//--------------------- .nv.constant0.triton_poi_fused__native_batch_norm_legit_no_training__prelu_kernel_cat_25 --------------------------
	.section	.nv.constant0.triton_poi_fused__native_batch_norm_legit_no_training__prelu_kernel_cat_25,"a",@progbits
	.sectionflags	@""
	.align	4
.nv.constant0.triton_poi_fused__native_batch_norm_legit_no_training__prelu_kernel_cat_25:
	.zero		604
